//
// Generated by NVIDIA NVVM Compiler
//
// Compiler Build ID: CL-36424714
// Cuda compilation tools, release 13.0, V13.0.88
// Based on NVVM 20.0.0
//

.version 9.0
.target sm_100
.address_size 64

	// .globl	_Z24matrix_multiply_baselinePfS_S_
// _ZZ31matrix_multiply_shared_memory_1PfS_S_E6tile_a has been demoted
// _ZZ31matrix_multiply_shared_memory_2PfS_S_E6tile_a has been demoted
// _ZZ31matrix_multiply_shared_memory_2PfS_S_E6tile_b has been demoted

.visible .entry _Z24matrix_multiply_baselinePfS_S_(
	.param .u64 .ptr .align 1 _Z24matrix_multiply_baselinePfS_S__param_0,
	.param .u64 .ptr .align 1 _Z24matrix_multiply_baselinePfS_S__param_1,
	.param .u64 .ptr .align 1 _Z24matrix_multiply_baselinePfS_S__param_2
)
{
	.reg .b32 	%r<12>;
	.reg .b32 	%f<97>;
	.reg .b64 	%rd<13>;

	ld.param.u64 	%rd1, [_Z24matrix_multiply_baselinePfS_S__param_0];
	ld.param.u64 	%rd2, [_Z24matrix_multiply_baselinePfS_S__param_1];
	ld.param.u64 	%rd3, [_Z24matrix_multiply_baselinePfS_S__param_2];
	mov.u32 	%r1, %ctaid.y;
	mov.u32 	%r2, %ntid.y;
	mov.u32 	%r3, %tid.y;
	mad.lo.s32 	%r4, %r1, %r2, %r3;
	mov.u32 	%r5, %ctaid.x;
	mov.u32 	%r6, %ntid.x;
	mov.u32 	%r7, %tid.x;
	mad.lo.s32 	%r8, %r5, %r6, %r7;
	shl.b32 	%r9, %r4, 5;
	cvta.to.global.u64 	%rd4, %rd1;
	cvta.to.global.u64 	%rd5, %rd2;
	mul.wide.u32 	%rd6, %r9, 4;
	add.s64 	%rd7, %rd4, %rd6;
	ld.global.f32 	%f1, [%rd7];
	mul.wide.s32 	%rd8, %r8, 4;
	add.s64 	%rd9, %rd5, %rd8;
	ld.global.f32 	%f2, [%rd9];
	fma.rn.f32 	%f3, %f1, %f2, 0f00000000;
	ld.global.f32 	%f4, [%rd7+4];
	ld.global.f32 	%f5, [%rd9+8192];
	fma.rn.f32 	%f6, %f4, %f5, %f3;
	ld.global.f32 	%f7, [%rd7+8];
	ld.global.f32 	%f8, [%rd9+16384];
	fma.rn.f32 	%f9, %f7, %f8, %f6;
	ld.global.f32 	%f10, [%rd7+12];
	ld.global.f32 	%f11, [%rd9+24576];
	fma.rn.f32 	%f12, %f10, %f11, %f9;
	ld.global.f32 	%f13, [%rd7+16];
	ld.global.f32 	%f14, [%rd9+32768];
	fma.rn.f32 	%f15, %f13, %f14, %f12;
	ld.global.f32 	%f16, [%rd7+20];
	ld.global.f32 	%f17, [%rd9+40960];
	fma.rn.f32 	%f18, %f16, %f17, %f15;
	ld.global.f32 	%f19, [%rd7+24];
	ld.global.f32 	%f20, [%rd9+49152];
	fma.rn.f32 	%f21, %f19, %f20, %f18;
	ld.global.f32 	%f22, [%rd7+28];
	ld.global.f32 	%f23, [%rd9+57344];
	fma.rn.f32 	%f24, %f22, %f23, %f21;
	ld.global.f32 	%f25, [%rd7+32];
	ld.global.f32 	%f26, [%rd9+65536];
	fma.rn.f32 	%f27, %f25, %f26, %f24;
	ld.global.f32 	%f28, [%rd7+36];
	ld.global.f32 	%f29, [%rd9+73728];
	fma.rn.f32 	%f30, %f28, %f29, %f27;
	ld.global.f32 	%f31, [%rd7+40];
	ld.global.f32 	%f32, [%rd9+81920];
	fma.rn.f32 	%f33, %f31, %f32, %f30;
	ld.global.f32 	%f34, [%rd7+44];
	ld.global.f32 	%f35, [%rd9+90112];
	fma.rn.f32 	%f36, %f34, %f35, %f33;
	ld.global.f32 	%f37, [%rd7+48];
	ld.global.f32 	%f38, [%rd9+98304];
	fma.rn.f32 	%f39, %f37, %f38, %f36;
	ld.global.f32 	%f40, [%rd7+52];
	ld.global.f32 	%f41, [%rd9+106496];
	fma.rn.f32 	%f42, %f40, %f41, %f39;
	ld.global.f32 	%f43, [%rd7+56];
	ld.global.f32 	%f44, [%rd9+114688];
	fma.rn.f32 	%f45, %f43, %f44, %f42;
	ld.global.f32 	%f46, [%rd7+60];
	ld.global.f32 	%f47, [%rd9+122880];
	fma.rn.f32 	%f48, %f46, %f47, %f45;
	ld.global.f32 	%f49, [%rd7+64];
	ld.global.f32 	%f50, [%rd9+131072];
	fma.rn.f32 	%f51, %f49, %f50, %f48;
	ld.global.f32 	%f52, [%rd7+68];
	ld.global.f32 	%f53, [%rd9+139264];
	fma.rn.f32 	%f54, %f52, %f53, %f51;
	ld.global.f32 	%f55, [%rd7+72];
	ld.global.f32 	%f56, [%rd9+147456];
	fma.rn.f32 	%f57, %f55, %f56, %f54;
	ld.global.f32 	%f58, [%rd7+76];
	ld.global.f32 	%f59, [%rd9+155648];
	fma.rn.f32 	%f60, %f58, %f59, %f57;
	ld.global.f32 	%f61, [%rd7+80];
	ld.global.f32 	%f62, [%rd9+163840];
	fma.rn.f32 	%f63, %f61, %f62, %f60;
	ld.global.f32 	%f64, [%rd7+84];
	ld.global.f32 	%f65, [%rd9+172032];
	fma.rn.f32 	%f66, %f64, %f65, %f63;
	ld.global.f32 	%f67, [%rd7+88];
	ld.global.f32 	%f68, [%rd9+180224];
	fma.rn.f32 	%f69, %f67, %f68, %f66;
	ld.global.f32 	%f70, [%rd7+92];
	ld.global.f32 	%f71, [%rd9+188416];
	fma.rn.f32 	%f72, %f70, %f71, %f69;
	ld.global.f32 	%f73, [%rd7+96];
	ld.global.f32 	%f74, [%rd9+196608];
	fma.rn.f32 	%f75, %f73, %f74, %f72;
	ld.global.f32 	%f76, [%rd7+100];
	ld.global.f32 	%f77, [%rd9+204800];
	fma.rn.f32 	%f78, %f76, %f77, %f75;
	ld.global.f32 	%f79, [%rd7+104];
	ld.global.f32 	%f80, [%rd9+212992];
	fma.rn.f32 	%f81, %f79, %f80, %f78;
	ld.global.f32 	%f82, [%rd7+108];
	ld.global.f32 	%f83, [%rd9+221184];
	fma.rn.f32 	%f84, %f82, %f83, %f81;
	ld.global.f32 	%f85, [%rd7+112];
	ld.global.f32 	%f86, [%rd9+229376];
	fma.rn.f32 	%f87, %f85, %f86, %f84;
	ld.global.f32 	%f88, [%rd7+116];
	ld.global.f32 	%f89, [%rd9+237568];
	fma.rn.f32 	%f90, %f88, %f89, %f87;
	ld.global.f32 	%f91, [%rd7+120];
	ld.global.f32 	%f92, [%rd9+245760];
	fma.rn.f32 	%f93, %f91, %f92, %f90;
	ld.global.f32 	%f94, [%rd7+124];
	ld.global.f32 	%f95, [%rd9+253952];
	fma.rn.f32 	%f96, %f94, %f95, %f93;
	cvta.to.global.u64 	%rd10, %rd3;
	shl.b32 	%r10, %r4, 11;
	add.s32 	%r11, %r10, %r8;
	mul.wide.s32 	%rd11, %r11, 4;
	add.s64 	%rd12, %rd10, %rd11;
	st.global.f32 	[%rd12], %f96;
	ret;

}
	// .globl	_Z31matrix_multiply_shared_memory_1PfS_S_
.visible .entry _Z31matrix_multiply_shared_memory_1PfS_S_(
	.param .u64 .ptr .align 1 _Z31matrix_multiply_shared_memory_1PfS_S__param_0,
	.param .u64 .ptr .align 1 _Z31matrix_multiply_shared_memory_1PfS_S__param_1,
	.param .u64 .ptr .align 1 _Z31matrix_multiply_shared_memory_1PfS_S__param_2
)
{
	.reg .b32 	%r<18>;
	.reg .b32 	%f<98>;
	.reg .b64 	%rd<13>;
	// demoted variable
	.shared .align 4 .b8 _ZZ31matrix_multiply_shared_memory_1PfS_S_E6tile_a[4096];
	ld.param.u64 	%rd1, [_Z31matrix_multiply_shared_memory_1PfS_S__param_0];
	ld.param.u64 	%rd2, [_Z31matrix_multiply_shared_memory_1PfS_S__param_1];
	ld.param.u64 	%rd3, [_Z31matrix_multiply_shared_memory_1PfS_S__param_2];
	cvta.to.global.u64 	%rd4, %rd1;
	mov.u32 	%r1, %ctaid.y;
	mov.u32 	%r2, %ntid.y;
	mov.u32 	%r3, %tid.y;
	mad.lo.s32 	%r4, %r1, %r2, %r3;
	mov.u32 	%r5, %ctaid.x;
	mov.u32 	%r6, %ntid.x;
	mov.u32 	%r7, %tid.x;
	mad.lo.s32 	%r8, %r5, %r6, %r7;
	shl.b32 	%r9, %r4, 5;
	add.s32 	%r10, %r9, %r7;
	mul.wide.u32 	%rd5, %r10, 4;
	add.s64 	%rd6, %rd4, %rd5;
	ld.global.f32 	%f1, [%rd6];
	shl.b32 	%r11, %r3, 7;
	mov.u32 	%r12, _ZZ31matrix_multiply_shared_memory_1PfS_S_E6tile_a;
	add.s32 	%r13, %r12, %r11;
	shl.b32 	%r14, %r7, 2;
	add.s32 	%r15, %r13, %r14;
	st.shared.f32 	[%r15], %f1;
	cvta.to.global.u64 	%rd7, %rd2;
	ld.shared.f32 	%f2, [%r13];
	mul.wide.s32 	%rd8, %r8, 4;
	add.s64 	%rd9, %rd7, %rd8;
	ld.global.f32 	%f3, [%rd9];
	fma.rn.f32 	%f4, %f2, %f3, 0f00000000;
	ld.shared.f32 	%f5, [%r13+4];
	ld.global.f32 	%f6, [%rd9+8192];
	fma.rn.f32 	%f7, %f5, %f6, %f4;
	ld.shared.f32 	%f8, [%r13+8];
	ld.global.f32 	%f9, [%rd9+16384];
	fma.rn.f32 	%f10, %f8, %f9, %f7;
	ld.shared.f32 	%f11, [%r13+12];
	ld.global.f32 	%f12, [%rd9+24576];
	fma.rn.f32 	%f13, %f11, %f12, %f10;
	ld.shared.f32 	%f14, [%r13+16];
	ld.global.f32 	%f15, [%rd9+32768];
	fma.rn.f32 	%f16, %f14, %f15, %f13;
	ld.shared.f32 	%f17, [%r13+20];
	ld.global.f32 	%f18, [%rd9+40960];
	fma.rn.f32 	%f19, %f17, %f18, %f16;
	ld.shared.f32 	%f20, [%r13+24];
	ld.global.f32 	%f21, [%rd9+49152];
	fma.rn.f32 	%f22, %f20, %f21, %f19;
	ld.shared.f32 	%f23, [%r13+28];
	ld.global.f32 	%f24, [%rd9+57344];
	fma.rn.f32 	%f25, %f23, %f24, %f22;
	ld.shared.f32 	%f26, [%r13+32];
	ld.global.f32 	%f27, [%rd9+65536];
	fma.rn.f32 	%f28, %f26, %f27, %f25;
	ld.shared.f32 	%f29, [%r13+36];
	ld.global.f32 	%f30, [%rd9+73728];
	fma.rn.f32 	%f31, %f29, %f30, %f28;
	ld.shared.f32 	%f32, [%r13+40];
	ld.global.f32 	%f33, [%rd9+81920];
	fma.rn.f32 	%f34, %f32, %f33, %f31;
	ld.shared.f32 	%f35, [%r13+44];
	ld.global.f32 	%f36, [%rd9+90112];
	fma.rn.f32 	%f37, %f35, %f36, %f34;
	ld.shared.f32 	%f38, [%r13+48];
	ld.global.f32 	%f39, [%rd9+98304];
	fma.rn.f32 	%f40, %f38, %f39, %f37;
	ld.shared.f32 	%f41, [%r13+52];
	ld.global.f32 	%f42, [%rd9+106496];
	fma.rn.f32 	%f43, %f41, %f42, %f40;
	ld.shared.f32 	%f44, [%r13+56];
	ld.global.f32 	%f45, [%rd9+114688];
	fma.rn.f32 	%f46, %f44, %f45, %f43;
	ld.shared.f32 	%f47, [%r13+60];
	ld.global.f32 	%f48, [%rd9+122880];
	fma.rn.f32 	%f49, %f47, %f48, %f46;
	ld.shared.f32 	%f50, [%r13+64];
	ld.global.f32 	%f51, [%rd9+131072];
	fma.rn.f32 	%f52, %f50, %f51, %f49;
	ld.shared.f32 	%f53, [%r13+68];
	ld.global.f32 	%f54, [%rd9+139264];
	fma.rn.f32 	%f55, %f53, %f54, %f52;
	ld.shared.f32 	%f56, [%r13+72];
	ld.global.f32 	%f57, [%rd9+147456];
	fma.rn.f32 	%f58, %f56, %f57, %f55;
	ld.shared.f32 	%f59, [%r13+76];
	ld.global.f32 	%f60, [%rd9+155648];
	fma.rn.f32 	%f61, %f59, %f60, %f58;
	ld.shared.f32 	%f62, [%r13+80];
	ld.global.f32 	%f63, [%rd9+163840];
	fma.rn.f32 	%f64, %f62, %f63, %f61;
	ld.shared.f32 	%f65, [%r13+84];
	ld.global.f32 	%f66, [%rd9+172032];
	fma.rn.f32 	%f67, %f65, %f66, %f64;
	ld.shared.f32 	%f68, [%r13+88];
	ld.global.f32 	%f69, [%rd9+180224];
	fma.rn.f32 	%f70, %f68, %f69, %f67;
	ld.shared.f32 	%f71, [%r13+92];
	ld.global.f32 	%f72, [%rd9+188416];
	fma.rn.f32 	%f73, %f71, %f72, %f70;
	ld.shared.f32 	%f74, [%r13+96];
	ld.global.f32 	%f75, [%rd9+196608];
	fma.rn.f32 	%f76, %f74, %f75, %f73;
	ld.shared.f32 	%f77, [%r13+100];
	ld.global.f32 	%f78, [%rd9+204800];
	fma.rn.f32 	%f79, %f77, %f78, %f76;
	ld.shared.f32 	%f80, [%r13+104];
	ld.global.f32 	%f81, [%rd9+212992];
	fma.rn.f32 	%f82, %f80, %f81, %f79;
	ld.shared.f32 	%f83, [%r13+108];
	ld.global.f32 	%f84, [%rd9+221184];
	fma.rn.f32 	%f85, %f83, %f84, %f82;
	ld.shared.f32 	%f86, [%r13+112];
	ld.global.f32 	%f87, [%rd9+229376];
	fma.rn.f32 	%f88, %f86, %f87, %f85;
	ld.shared.f32 	%f89, [%r13+116];
	ld.global.f32 	%f90, [%rd9+237568];
	fma.rn.f32 	%f91, %f89, %f90, %f88;
	ld.shared.f32 	%f92, [%r13+120];
	ld.global.f32 	%f93, [%rd9+245760];
	fma.rn.f32 	%f94, %f92, %f93, %f91;
	ld.shared.f32 	%f95, [%r13+124];
	ld.global.f32 	%f96, [%rd9+253952];
	fma.rn.f32 	%f97, %f95, %f96, %f94;
	cvta.to.global.u64 	%rd10, %rd3;
	shl.b32 	%r16, %r4, 11;
	add.s32 	%r17, %r16, %r8;
	mul.wide.s32 	%rd11, %r17, 4;
	add.s64 	%rd12, %rd10, %rd11;
	st.global.f32 	[%rd12], %f97;
	ret;

}
	// .globl	_Z31matrix_multiply_shared_memory_2PfS_S_
.visible .entry _Z31matrix_multiply_shared_memory_2PfS_S_(
	.param .u64 .ptr .align 1 _Z31matrix_multiply_shared_memory_2PfS_S__param_0,
	.param .u64 .ptr .align 1 _Z31matrix_multiply_shared_memory_2PfS_S__param_1,
	.param .u64 .ptr .align 1 _Z31matrix_multiply_shared_memory_2PfS_S__param_2
)
{
	.reg .b32 	%r<23>;
	.reg .b32 	%f<99>;
	.reg .b64 	%rd<13>;
	// demoted variable
	.shared .align 4 .b8 _ZZ31matrix_multiply_shared_memory_2PfS_S_E6tile_a[4096];
	// demoted variable
	.shared .align 4 .b8 _ZZ31matrix_multiply_shared_memory_2PfS_S_E6tile_b[4096];
	ld.param.u64 	%rd1, [_Z31matrix_multiply_shared_memory_2PfS_S__param_0];
	ld.param.u64 	%rd2, [_Z31matrix_multiply_shared_memory_2PfS_S__param_1];
	ld.param.u64 	%rd3, [_Z31matrix_multiply_shared_memory_2PfS_S__param_2];
	cvta.to.global.u64 	%rd4, %rd2;
	cvta.to.global.u64 	%rd5, %rd1;
	mov.u32 	%r1, %ctaid.y;
	mov.u32 	%r2, %ntid.y;
	mov.u32 	%r3, %tid.y;
	mad.lo.s32 	%r4, %r1, %r2, %r3;
	mov.u32 	%r5, %ctaid.x;
	mov.u32 	%r6, %ntid.x;
	mov.u32 	%r7, %tid.x;
	mad.lo.s32 	%r8, %r5, %r6, %r7;
	shl.b32 	%r9, %r4, 5;
	add.s32 	%r10, %r9, %r7;
	mul.wide.u32 	%rd6, %r10, 4;
	add.s64 	%rd7, %rd5, %rd6;
	ld.global.f32 	%f1, [%rd7];
	shl.b32 	%r11, %r3, 7;
	mov.u32 	%r12, _ZZ31matrix_multiply_shared_memory_2PfS_S_E6tile_a;
	add.s32 	%r13, %r12, %r11;
	shl.b32 	%r14, %r7, 2;
	add.s32 	%r15, %r13, %r14;
	st.shared.f32 	[%r15], %f1;
	shl.b32 	%r16, %r3, 11;
	add.s32 	%r17, %r16, %r8;
	mul.wide.u32 	%rd8, %r17, 4;
	add.s64 	%rd9, %rd4, %rd8;
	ld.global.f32 	%f2, [%rd9];
	mov.u32 	%r18, _ZZ31matrix_multiply_shared_memory_2PfS_S_E6tile_b;
	add.s32 	%r19, %r18, %r14;
	add.s32 	%r20, %r19, %r11;
	st.shared.f32 	[%r20], %f2;
	ld.shared.f32 	%f3, [%r13];
	ld.shared.f32 	%f4, [%r19];
	fma.rn.f32 	%f5, %f3, %f4, 0f00000000;
	ld.shared.f32 	%f6, [%r13+4];
	ld.shared.f32 	%f7, [%r19+128];
	fma.rn.f32 	%f8, %f6, %f7, %f5;
	ld.shared.f32 	%f9, [%r13+8];
	ld.shared.f32 	%f10, [%r19+256];
	fma.rn.f32 	%f11, %f9, %f10, %f8;
	ld.shared.f32 	%f12, [%r13+12];
	ld.shared.f32 	%f13, [%r19+384];
	fma.rn.f32 	%f14, %f12, %f13, %f11;
	ld.shared.f32 	%f15, [%r13+16];
	ld.shared.f32 	%f16, [%r19+512];
	fma.rn.f32 	%f17, %f15, %f16, %f14;
	ld.shared.f32 	%f18, [%r13+20];
	ld.shared.f32 	%f19, [%r19+640];
	fma.rn.f32 	%f20, %f18, %f19, %f17;
	ld.shared.f32 	%f21, [%r13+24];
	ld.shared.f32 	%f22, [%r19+768];
	fma.rn.f32 	%f23, %f21, %f22, %f20;
	ld.shared.f32 	%f24, [%r13+28];
	ld.shared.f32 	%f25, [%r19+896];
	fma.rn.f32 	%f26, %f24, %f25, %f23;
	ld.shared.f32 	%f27, [%r13+32];
	ld.shared.f32 	%f28, [%r19+1024];
	fma.rn.f32 	%f29, %f27, %f28, %f26;
	ld.shared.f32 	%f30, [%r13+36];
	ld.shared.f32 	%f31, [%r19+1152];
	fma.rn.f32 	%f32, %f30, %f31, %f29;
	ld.shared.f32 	%f33, [%r13+40];
	ld.shared.f32 	%f34, [%r19+1280];
	fma.rn.f32 	%f35, %f33, %f34, %f32;
	ld.shared.f32 	%f36, [%r13+44];
	ld.shared.f32 	%f37, [%r19+1408];
	fma.rn.f32 	%f38, %f36, %f37, %f35;
	ld.shared.f32 	%f39, [%r13+48];
	ld.shared.f32 	%f40, [%r19+1536];
	fma.rn.f32 	%f41, %f39, %f40, %f38;
	ld.shared.f32 	%f42, [%r13+52];
	ld.shared.f32 	%f43, [%r19+1664];
	fma.rn.f32 	%f44, %f42, %f43, %f41;
	ld.shared.f32 	%f45, [%r13+56];
	ld.shared.f32 	%f46, [%r19+1792];
	fma.rn.f32 	%f47, %f45, %f46, %f44;
	ld.shared.f32 	%f48, [%r13+60];
	ld.shared.f32 	%f49, [%r19+1920];
	fma.rn.f32 	%f50, %f48, %f49, %f47;
	ld.shared.f32 	%f51, [%r13+64];
	ld.shared.f32 	%f52, [%r19+2048];
	fma.rn.f32 	%f53, %f51, %f52, %f50;
	ld.shared.f32 	%f54, [%r13+68];
	ld.shared.f32 	%f55, [%r19+2176];
	fma.rn.f32 	%f56, %f54, %f55, %f53;
	ld.shared.f32 	%f57, [%r13+72];
	ld.shared.f32 	%f58, [%r19+2304];
	fma.rn.f32 	%f59, %f57, %f58, %f56;
	ld.shared.f32 	%f60, [%r13+76];
	ld.shared.f32 	%f61, [%r19+2432];
	fma.rn.f32 	%f62, %f60, %f61, %f59;
	ld.shared.f32 	%f63, [%r13+80];
	ld.shared.f32 	%f64, [%r19+2560];
	fma.rn.f32 	%f65, %f63, %f64, %f62;
	ld.shared.f32 	%f66, [%r13+84];
	ld.shared.f32 	%f67, [%r19+2688];
	fma.rn.f32 	%f68, %f66, %f67, %f65;
	ld.shared.f32 	%f69, [%r13+88];
	ld.shared.f32 	%f70, [%r19+2816];
	fma.rn.f32 	%f71, %f69, %f70, %f68;
	ld.shared.f32 	%f72, [%r13+92];
	ld.shared.f32 	%f73, [%r19+2944];
	fma.rn.f32 	%f74, %f72, %f73, %f71;
	ld.shared.f32 	%f75, [%r13+96];
	ld.shared.f32 	%f76, [%r19+3072];
	fma.rn.f32 	%f77, %f75, %f76, %f74;
	ld.shared.f32 	%f78, [%r13+100];
	ld.shared.f32 	%f79, [%r19+3200];
	fma.rn.f32 	%f80, %f78, %f79, %f77;
	ld.shared.f32 	%f81, [%r13+104];
	ld.shared.f32 	%f82, [%r19+3328];
	fma.rn.f32 	%f83, %f81, %f82, %f80;
	ld.shared.f32 	%f84, [%r13+108];
	ld.shared.f32 	%f85, [%r19+3456];
	fma.rn.f32 	%f86, %f84, %f85, %f83;
	ld.shared.f32 	%f87, [%r13+112];
	ld.shared.f32 	%f88, [%r19+3584];
	fma.rn.f32 	%f89, %f87, %f88, %f86;
	ld.shared.f32 	%f90, [%r13+116];
	ld.shared.f32 	%f91, [%r19+3712];
	fma.rn.f32 	%f92, %f90, %f91, %f89;
	ld.shared.f32 	%f93, [%r13+120];
	ld.shared.f32 	%f94, [%r19+3840];
	fma.rn.f32 	%f95, %f93, %f94, %f92;
	ld.shared.f32 	%f96, [%r13+124];
	ld.shared.f32 	%f97, [%r19+3968];
	fma.rn.f32 	%f98, %f96, %f97, %f95;
	cvta.to.global.u64 	%rd10, %rd3;
	shl.b32 	%r21, %r4, 11;
	add.s32 	%r22, %r21, %r8;
	mul.wide.s32 	%rd11, %r22, 4;
	add.s64 	%rd12, %rd10, %rd11;
	st.global.f32 	[%rd12], %f98;
	ret;

}


// ===== COMPILED SASS (sm_100) =====

	.target	sm_100

	.elftype	@"ET_EXEC"


//--------------------- .note.nv.tkinfo           --------------------------
	.section	.note.nv.tkinfo,"",@"SHT_NOTE"
	.sectionflags	@"SHF_NOTE_NV_TKINFO"
	.tkinfo
        /*0018*/ 	.word	0x00000002
        /*0030*/ 	.string	""
        /*0030*/ 	.string	"ptxas"
        /*0030*/ 	.string	"Cuda compilation tools, release 13.0, V13.0.88"
        /*0030*/ 	.string	"Build cuda_13.0.r13.0/compiler.36424714_0"
        /*0030*/ 	.string	"-arch sm_100 -m 64 "



//--------------------- .note.nv.cuinfo           --------------------------
	.section	.note.nv.cuinfo,"",@"SHT_NOTE"
	.sectionflags	@"SHF_NOTE_NV_CUINFO"
        /*0018*/ 	.short	0x0002
        /*001a*/ 	.short	0x0064
        /*001c*/ 	.short	0x0082
	.zero		2


//--------------------- .nv.info                  --------------------------
	.section	.nv.info,"",@"SHT_CUDA_INFO"
	.align	4


	//----- nvinfo : EIATTR_REGCOUNT
	.align		4
        /*0000*/ 	.byte	0x04, 0x2f
        /*0002*/ 	.short	(.L_1 - .L_0)
	.align		4
.L_0:
        /*0004*/ 	.word	index@(_Z24matrix_multiply_baselinePfS_S_)
        /*0008*/ 	.word	0x00000020


	//----- nvinfo : EIATTR_FRAME_SIZE
	.align		4
.L_1:
        /*000c*/ 	.byte	0x04, 0x11
        /*000e*/ 	.short	(.L_3 - .L_2)
	.align		4
.L_2:
        /*0010*/ 	.word	index@(_Z24matrix_multiply_baselinePfS_S_)
        /*0014*/ 	.word	0x00000000


	//----- nvinfo : EIATTR_REGCOUNT
	.align		4
.L_3:
        /*0018*/ 	.byte	0x04, 0x2f
        /*001a*/ 	.short	(.L_5 - .L_4)
	.align		4
.L_4:
        /*001c*/ 	.word	index@(_Z31matrix_multiply_shared_memory_1PfS_S_)
        /*0020*/ 	.word	0x00000022


	//----- nvinfo : EIATTR_FRAME_SIZE
	.align		4
.L_5:
        /*0024*/ 	.byte	0x04, 0x11
        /*0026*/ 	.short	(.L_7 - .L_6)
	.align		4
.L_6:
        /*0028*/ 	.word	index@(_Z31matrix_multiply_shared_memory_1PfS_S_)
        /*002c*/ 	.word	0x00000000


	//----- nvinfo : EIATTR_REGCOUNT
	.align		4
.L_7:
        /*0030*/ 	.byte	0x04, 0x2f
        /*0032*/ 	.short	(.L_9 - .L_8)
	.align		4
.L_8:
        /*0034*/ 	.word	index@(_Z31matrix_multiply_shared_memory_2PfS_S_)
        /*0038*/ 	.word	0x00000020


	//----- nvinfo : EIATTR_FRAME_SIZE
	.align		4
.L_9:
        /*003c*/ 	.byte	0x04, 0x11
        /*003e*/ 	.short	(.L_11 - .L_10)
	.align		4
.L_10:
        /*0040*/ 	.word	index@(_Z31matrix_multiply_shared_memory_2PfS_S_)
        /*0044*/ 	.word	0x00000000


	//----- nvinfo : EIATTR_MIN_STACK_SIZE
	.align		4
.L_11:
        /*0048*/ 	.byte	0x04, 0x12
        /*004a*/ 	.short	(.L_13 - .L_12)
	.align		4
.L_12:
        /*004c*/ 	.word	index@(_Z31matrix_multiply_shared_memory_2PfS_S_)
        /*0050*/ 	.word	0x00000000


	//----- nvinfo : EIATTR_MIN_STACK_SIZE
	.align		4
.L_13:
        /*0054*/ 	.byte	0x04, 0x12
        /*0056*/ 	.short	(.L_15 - .L_14)
	.align		4
.L_14:
        /*0058*/ 	.word	index@(_Z31matrix_multiply_shared_memory_1PfS_S_)
        /*005c*/ 	.word	0x00000000


	//----- nvinfo : EIATTR_MIN_STACK_SIZE
	.align		4
.L_15:
        /*0060*/ 	.byte	0x04, 0x12
        /*0062*/ 	.short	(.L_17 - .L_16)
	.align		4
.L_16:
        /*0064*/ 	.word	index@(_Z24matrix_multiply_baselinePfS_S_)
        /*0068*/ 	.word	0x00000000
.L_17:


//--------------------- .nv.compat                --------------------------
	.section	.nv.compat,"",@"SHT_CUDA_COMPAT_INFO"
	.align	4
        /*0000*/ 	.byte	0x02, 0x09, 0x00, 0x00, 0x02, 0x02, 0x01, 0x00, 0x02, 0x05, 0x05, 0x00, 0x03, 0x07, 0x01, 0x01
        /*0010*/ 	.byte	0x02, 0x03, 0x00, 0x00, 0x02, 0x06, 0x01, 0x00, 0x04, 0x0b, 0x08, 0x00, 0x09, 0x00, 0x00, 0x00
        /*0020*/ 	.byte	0x00, 0x00, 0x00, 0x00


//--------------------- .nv.info._Z31matrix_multiply_shared_memory_2PfS_S_ --------------------------
	.section	.nv.info._Z31matrix_multiply_shared_memory_2PfS_S_,"",@"SHT_CUDA_INFO"
	.sectionflags	@""
	.align	4


	//----- nvinfo : EIATTR_CUDA_API_VERSION
	.align		4
        /*0000*/ 	.byte	0x04, 0x37
        /*0002*/ 	.short	(.L_19 - .L_18)
.L_18:
        /*0004*/ 	.word	0x00000082


	//----- nvinfo : EIATTR_KPARAM_INFO
	.align		4
.L_19:
        /*0008*/ 	.byte	0x04, 0x17
        /*000a*/ 	.short	(.L_21 - .L_20)
.L_20:
        /*000c*/ 	.word	0x00000000
        /*0010*/ 	.short	0x0002
        /*0012*/ 	.short	0x0010
        /*0014*/ 	.byte	0x00, 0xf5, 0x21, 0x00


	//----- nvinfo : EIATTR_KPARAM_INFO
	.align		4
.L_21:
        /*0018*/ 	.byte	0x04, 0x17
        /*001a*/ 	.short	(.L_23 - .L_22)
.L_22:
        /*001c*/ 	.word	0x00000000
        /*0020*/ 	.short	0x0001
        /*0022*/ 	.short	0x0008
        /*0024*/ 	.byte	0x00, 0xf5, 0x21, 0x00


	//----- nvinfo : EIATTR_KPARAM_INFO
	.align		4
.L_23:
        /*0028*/ 	.byte	0x04, 0x17
        /*002a*/ 	.short	(.L_25 - .L_24)
.L_24:
        /*002c*/ 	.word	0x00000000
        /*0030*/ 	.short	0x0000
        /*0032*/ 	.short	0x0000
        /*0034*/ 	.byte	0x00, 0xf5, 0x21, 0x00


	//----- nvinfo : EIATTR_SPARSE_MMA_MASK
	.align		4
.L_25:
        /*0038*/ 	.byte	0x03, 0x50
        /*003a*/ 	.short	0x0000


	//----- nvinfo : EIATTR_MAXREG_COUNT
	.align		4
        /*003c*/ 	.byte	0x03, 0x1b
        /*003e*/ 	.short	0x00ff


	//----- nvinfo : EIATTR_MERCURY_ISA_VERSION
	.align		4
        /*0040*/ 	.byte	0x03, 0x5f
        /*0042*/ 	.short	0x0101


	//----- nvinfo : EIATTR_VRC_CTA_INIT_COUNT
	.align		4
        /*0044*/ 	.byte	0x02, 0x4a
	.zero		1
	.zero		1


	//----- nvinfo : EIATTR_EXIT_INSTR_OFFSETS
	.align		4
        /*0048*/ 	.byte	0x04, 0x1c
        /*004a*/ 	.short	(.L_27 - .L_26)


	//   ....[0]....
.L_26:
        /*004c*/ 	.word	0x00000690


	//----- nvinfo : EIATTR_CBANK_PARAM_SIZE
	.align		4
.L_27:
        /*0050*/ 	.byte	0x03, 0x19
        /*0052*/ 	.short	0x0018


	//----- nvinfo : EIATTR_PARAM_CBANK
	.align		4
        /*0054*/ 	.byte	0x04, 0x0a
        /*0056*/ 	.short	(.L_29 - .L_28)
	.align		4
.L_28:
        /*0058*/ 	.word	index@(.nv.constant0._Z31matrix_multiply_shared_memory_2PfS_S_)
        /*005c*/ 	.short	0x0380
        /*005e*/ 	.short	0x0018


	//----- nvinfo : EIATTR_SW_WAR
	.align		4
.L_29:
        /*0060*/ 	.byte	0x04, 0x36
        /*0062*/ 	.short	(.L_31 - .L_30)
.L_30:
        /*0064*/ 	.word	0x00000008
.L_31:


//--------------------- .nv.info._Z31matrix_multiply_shared_memory_1PfS_S_ --------------------------
	.section	.nv.info._Z31matrix_multiply_shared_memory_1PfS_S_,"",@"SHT_CUDA_INFO"
	.sectionflags	@""
	.align	4


	//----- nvinfo : EIATTR_CUDA_API_VERSION
	.align		4
        /*0000*/ 	.byte	0x04, 0x37
        /*0002*/ 	.short	(.L_33 - .L_32)
.L_32:
        /*0004*/ 	.word	0x00000082


	//----- nvinfo : EIATTR_KPARAM_INFO
	.align		4
.L_33:
        /*0008*/ 	.byte	0x04, 0x17
        /*000a*/ 	.short	(.L_35 - .L_34)
.L_34:
        /*000c*/ 	.word	0x00000000
        /*0010*/ 	.short	0x0002
        /*0012*/ 	.short	0x0010
        /*0014*/ 	.byte	0x00, 0xf5, 0x21, 0x00


	//----- nvinfo : EIATTR_KPARAM_INFO
	.align		4
.L_35:
        /*0018*/ 	.byte	0x04, 0x17
        /*001a*/ 	.short	(.L_37 - .L_36)
.L_36:
        /*001c*/ 	.word	0x00000000
        /*0020*/ 	.short	0x0001
        /*0022*/ 	.short	0x0008
        /*0024*/ 	.byte	0x00, 0xf5, 0x21, 0x00


	//----- nvinfo : EIATTR_KPARAM_INFO
	.align		4
.L_37:
        /*0028*/ 	.byte	0x04, 0x17
        /*002a*/ 	.short	(.L_39 - .L_38)
.L_38:
        /*002c*/ 	.word	0x00000000
        /*0030*/ 	.short	0x0000
        /*0032*/ 	.short	0x0000
        /*0034*/ 	.byte	0x00, 0xf5, 0x21, 0x00


	//----- nvinfo : EIATTR_SPARSE_MMA_MASK
	.align		4
.L_39:
        /*0038*/ 	.byte	0x03, 0x50
        /*003a*/ 	.short	0x0000


	//----- nvinfo : EIATTR_MAXREG_COUNT
	.align		4
        /*003c*/ 	.byte	0x03, 0x1b
        /*003e*/ 	.short	0x00ff


	//----- nvinfo : EIATTR_MERCURY_ISA_VERSION
	.align		4
        /*0040*/ 	.byte	0x03, 0x5f
        /*0042*/ 	.short	0x0101


	//----- nvinfo : EIATTR_VRC_CTA_INIT_COUNT
	.align		4
        /*0044*/ 	.byte	0x02, 0x4a
	.zero		1
	.zero		1


	//----- nvinfo : EIATTR_EXIT_INSTR_OFFSETS
	.align		4
        /*0048*/ 	.byte	0x04, 0x1c
        /*004a*/ 	.short	(.L_41 - .L_40)


	//   ....[0]....
.L_40:
        /*004c*/ 	.word	0x00000620


	//----- nvinfo : EIATTR_CBANK_PARAM_SIZE
	.align		4
.L_41:
        /*0050*/ 	.byte	0x03, 0x19
        /*0052*/ 	.short	0x0018


	//----- nvinfo : EIATTR_PARAM_CBANK
	.align		4
        /*0054*/ 	.byte	0x04, 0x0a
        /*0056*/ 	.short	(.L_43 - .L_42)
	.align		4
.L_42:
        /*0058*/ 	.word	index@(.nv.constant0._Z31matrix_multiply_shared_memory_1PfS_S_)
        /*005c*/ 	.short	0x0380
        /*005e*/ 	.short	0x0018


	//----- nvinfo : EIATTR_SW_WAR
	.align		4
.L_43:
        /*0060*/ 	.byte	0x04, 0x36
        /*0062*/ 	.short	(.L_45 - .L_44)
.L_44:
        /*0064*/ 	.word	0x00000008
.L_45:


//--------------------- .nv.info._Z24matrix_multiply_baselinePfS_S_ --------------------------
	.section	.nv.info._Z24matrix_multiply_baselinePfS_S_,"",@"SHT_CUDA_INFO"
	.sectionflags	@""
	.align	4


	//----- nvinfo : EIATTR_CUDA_API_VERSION
	.align		4
        /*0000*/ 	.byte	0x04, 0x37
        /*0002*/ 	.short	(.L_47 - .L_46)
.L_46:
        /*0004*/ 	.word	0x00000082


	//----- nvinfo : EIATTR_KPARAM_INFO
	.align		4
.L_47:
        /*0008*/ 	.byte	0x04, 0x17
        /*000a*/ 	.short	(.L_49 - .L_48)
.L_48:
        /*000c*/ 	.word	0x00000000
        /*0010*/ 	.short	0x0002
        /*0012*/ 	.short	0x0010
        /*0014*/ 	.byte	0x00, 0xf5, 0x21, 0x00


	//----- nvinfo : EIATTR_KPARAM_INFO
	.align		4
.L_49:
        /*0018*/ 	.byte	0x04, 0x17
        /*001a*/ 	.short	(.L_51 - .L_50)
.L_50:
        /*001c*/ 	.word	0x00000000
        /*0020*/ 	.short	0x0001
        /*0022*/ 	.short	0x0008
        /*0024*/ 	.byte	0x00, 0xf5, 0x21, 0x00


	//----- nvinfo : EIATTR_KPARAM_INFO
	.align		4
.L_51:
        /*0028*/ 	.byte	0x04, 0x17
        /*002a*/ 	.short	(.L_53 - .L_52)
.L_52:
        /*002c*/ 	.word	0x00000000
        /*0030*/ 	.short	0x0000
        /*0032*/ 	.short	0x0000
        /*0034*/ 	.byte	0x00, 0xf5, 0x21, 0x00


	//----- nvinfo : EIATTR_SPARSE_MMA_MASK
	.align		4
.L_53:
        /*0038*/ 	.byte	0x03, 0x50
        /*003a*/ 	.short	0x0000


	//----- nvinfo : EIATTR_MAXREG_COUNT
	.align		4
        /*003c*/ 	.byte	0x03, 0x1b
        /*003e*/ 	.short	0x00ff


	//----- nvinfo : EIATTR_MERCURY_ISA_VERSION
	.align		4
        /*0040*/ 	.byte	0x03, 0x5f
        /*0042*/ 	.short	0x0101


	//----- nvinfo : EIATTR_VRC_CTA_INIT_COUNT
	.align		4
        /*0044*/ 	.byte	0x02, 0x4a
	.zero		1
	.zero		1


	//----- nvinfo : EIATTR_EXIT_INSTR_OFFSETS
	.align		4
        /*0048*/ 	.byte	0x04, 0x1c
        /*004a*/ 	.short	(.L_55 - .L_54)


	//   ....[0]....
.L_54:
        /*004c*/ 	.word	0x00000730


	//----- nvinfo : EIATTR_CBANK_PARAM_SIZE
	.align		4
.L_55:
        /*0050*/ 	.byte	0x03, 0x19
        /*0052*/ 	.short	0x0018


	//----- nvinfo : EIATTR_PARAM_CBANK
	.align		4
        /*0054*/ 	.byte	0x04, 0x0a
        /*0056*/ 	.short	(.L_57 - .L_56)
	.align		4
.L_56:
        /*0058*/ 	.word	index@(.nv.constant0._Z24matrix_multiply_baselinePfS_S_)
        /*005c*/ 	.short	0x0380
        /*005e*/ 	.short	0x0018


	//----- nvinfo : EIATTR_SW_WAR
	.align		4
.L_57:
        /*0060*/ 	.byte	0x04, 0x36
        /*0062*/ 	.short	(.L_59 - .L_58)
.L_58:
        /*0064*/ 	.word	0x00000008
.L_59:


//--------------------- .nv.callgraph             --------------------------
	.section	.nv.callgraph,"",@"SHT_CUDA_CALLGRAPH"
	.align	4
	.sectionentsize	8
	.align		4
        /*0000*/ 	.word	0x00000000
	.align		4
        /*0004*/ 	.word	0xffffffff
	.align		4
        /*0008*/ 	.word	0x00000000
	.align		4
        /*000c*/ 	.word	0xfffffffe
	.align		4
        /*0010*/ 	.word	0x00000000
	.align		4
        /*0014*/ 	.word	0xfffffffd
	.align		4
        /*0018*/ 	.word	0x00000000
	.align		4
        /*001c*/ 	.word	0xfffffffc


//--------------------- .text._Z31matrix_multiply_shared_memory_2PfS_S_ --------------------------
	.section	.text._Z31matrix_multiply_shared_memory_2PfS_S_,"ax",@progbits
	.align	128
        .global         _Z31matrix_multiply_shared_memory_2PfS_S_
        .type           _Z31matrix_multiply_shared_memory_2PfS_S_,@function
        .size           _Z31matrix_multiply_shared_memory_2PfS_S_,(.L_x_3 - _Z31matrix_multiply_shared_memory_2PfS_S_)
        .other          _Z31matrix_multiply_shared_memory_2PfS_S_,@"STO_CUDA_ENTRY STV_DEFAULT"
_Z31matrix_multiply_shared_memory_2PfS_S_:
.text._Z31matrix_multiply_shared_memory_2PfS_S_:
[----:B------:R-:W-:Y:S01]  /*0000*/  LDC R1, c[0x0][0x37c] ;  /* 0x0000df00ff017b82 */ /* 0x000fe20000000800 */
[----:B------:R-:W0:Y:S07]  /*0010*/  S2R R11, SR_TID.Y ;  /* 0x00000000000b7919 */ /* 0x000e2e0000002200 */
[----:B------:R-:W0:Y:S01]  /*0020*/  S2UR UR4, SR_CTAID.Y ;  /* 0x00000000000479c3 */ /* 0x000e220000002600 */
[----:B------:R-:W1:Y:S01]  /*0030*/  LDCU.64 UR8, c[0x0][0x358] ;  /* 0x00006b00ff0877ac */ /* 0x000e620008000a00 */
[----:B------:R-:W2:Y:S06]  /*0040*/  S2R R12, SR_TID.X ;  /* 0x00000000000c7919 */ /* 0x000eac0000002100 */
[----:B------:R-:W0:Y:S08]  /*0050*/  LDC R17, c[0x0][0x364] ;  /* 0x0000d900ff117b82 */ /* 0x000e300000000800 */
[----:B------:R-:W3:Y:S08]  /*0060*/  S2UR UR5, SR_CTAID.X ;  /* 0x00000000000579c3 */ /* 0x000ef00000002500 */
[----:B------:R-:W3:Y:S08]  /*0070*/  LDC R2, c[0x0][0x360] ;  /* 0x0000d800ff027b82 */ /* 0x000ef00000000800 */
[----:B------:R-:W4:Y:S01]  /*0080*/  LDC.64 R4, c[0x0][0x380] ;  /* 0x0000e000ff047b82 */ /* 0x000f220000000a00 */
[----:B0-----:R-:W-:-:S05]  /*0090*/  IMAD R17, R17, UR4, R11 ;  /* 0x0000000411117c24 */ /* 0x001fca000f8e020b */
[----:B--2---:R-:W-:Y:S02]  /*00a0*/  LEA R3, R17, R12, 0x5 ;  /* 0x0000000c11037211 */ /* 0x004fe400078e28ff */
[----:B------:R-:W0:Y:S01]  /*00b0*/  LDC.64 R6, c[0x0][0x388] ;  /* 0x0000e200ff067b82 */ /* 0x000e220000000a00 */
[----:B---3--:R-:W-:-:S05]  /*00c0*/  IMAD R2, R2, UR5, R12 ;  /* 0x0000000502027c24 */ /* 0x008fca000f8e020c */
[----:B------:R-:W-:Y:S01]  /*00d0*/  LEA R9, R11, R2, 0xb ;  /* 0x000000020b097211 */ /* 0x000fe200078e58ff */
[----:B----4-:R-:W-:-:S05]  /*00e0*/  IMAD.WIDE.U32 R4, R3, 0x4, R4 ;  /* 0x0000000403047825 */ /* 0x010fca00078e0004 */
[----:B-1----:R-:W2:Y:S01]  /*00f0*/  LDG.E R8, desc[UR8][R4.64] ;  /* 0x0000000804087981 */ /* 0x002ea2000c1e1900 */
[----:B0-----:R-:W-:-:S05]  /*0100*/  IMAD.WIDE.U32 R6, R9, 0x4, R6 ;  /* 0x0000000409067825 */ /* 0x001fca00078e0006 */
[----:B------:R-:W3:Y:S01]  /*0110*/  LDG.E R10, desc[UR8][R6.64] ;  /* 0x00000008060a7981 */ /* 0x000ee2000c1e1900 */
[----:B------:R-:W0:Y:S01]  /*0120*/  S2UR UR6, SR_CgaCtaId ;  /* 0x00000000000679c3 */ /* 0x000e220000008800 */
[----:B------:R-:W-:Y:S02]  /*0130*/  UMOV UR4, 0x400 ;  /* 0x0000040000047882 */ /* 0x000fe40000000000 */
[----:B------:R-:W-:Y:S02]  /*0140*/  UIADD3 UR5, UPT, UPT, UR4, 0x1000, URZ ;  /* 0x0000100004057890 */ /* 0x000fe4000fffe0ff */
[----:B0-----:R-:W-:Y:S02]  /*0150*/  ULEA UR4, UR6, UR4, 0x18 ;  /* 0x0000000406047291 */ /* 0x001fe4000f8ec0ff */
[----:B------:R-:W-:-:S04]  /*0160*/  ULEA UR5, UR6, UR5, 0x18 ;  /* 0x0000000506057291 */ /* 0x000fc8000f8ec0ff */
[C---:B------:R-:W-:Y:S02]  /*0170*/  LEA R3, R11.reuse, UR4, 0x7 ;  /* 0x000000040b037c11 */ /* 0x040fe4000f8e38ff */
[C---:B------:R-:W-:Y:S02]  /*0180*/  LEA R0, R12.reuse, UR5, 0x2 ;  /* 0x000000050c007c11 */ /* 0x040fe4000f8e10ff */
[----:B------:R-:W-:Y:S02]  /*0190*/  LEA R9, R12, R3, 0x2 ;  /* 0x000000030c097211 */ /* 0x000fe400078e10ff */
[----:B------:R-:W-:Y:S02]  /*01a0*/  LEA R11, R11, R0, 0x7 ;  /* 0x000000000b0b7211 */ /* 0x000fe400078e38ff */
[----:B------:R-:W-:Y:S01]  /*01b0*/  LEA R17, R17, R2, 0xb ;  /* 0x0000000211117211 */ /* 0x000fe200078e58ff */
[----:B--2---:R-:W-:Y:S04]  /*01c0*/  STS [R9], R8 ;  /* 0x0000000809007388 */ /* 0x004fe80000000800 */
[----:B---3--:R-:W-:Y:S04]  /*01d0*/  STS [R11], R10 ;  /* 0x0000000a0b007388 */ /* 0x008fe80000000800 */
[----:B------:R-:W-:Y:S04]  /*01e0*/  LDS R21, [R0] ;  /* 0x0000000000157984 */ /* 0x000fe80000000800 */
[----:B------:R-:W0:Y:S04]  /*01f0*/  LDS.128 R4, [R3] ;  /* 0x0000000003047984 */ /* 0x000e280000000c00 */
[----:B------:R-:W1:Y:S04]  /*0200*/  LDS R27, [R0+0x80] ;  /* 0x00008000001b7984 */ /* 0x000e680000000800 */
[----:B------:R-:W2:Y:S04]  /*0210*/  LDS R24, [R0+0x100] ;  /* 0x0001000000187984 */ /* 0x000ea80000000800 */
[----:B------:R-:W3:Y:S04]  /*0220*/  LDS R16, [R0+0x180] ;  /* 0x0001800000107984 */ /* 0x000ee80000000800 */
[----:B------:R-:W-:Y:S04]  /*0230*/  LDS R23, [R0+0x200] ;  /* 0x0002000000177984 */ /* 0x000fe80000000800 */
[----:B------:R-:W4:Y:S04]  /*0240*/  LDS.128 R12, [R3+0x10] ;  /* 0x00001000030c7984 */ /* 0x000f280000000c00 */
[----:B------:R-:W5:Y:S04]  /*0250*/  LDS R22, [R0+0x280] ;  /* 0x0002800000167984 */ /* 0x000f680000000800 */
[----:B------:R-:W5:Y:S04]  /*0260*/  LDS R25, [R0+0x300] ;  /* 0x0003000000197984 */ /* 0x000f680000000800 */
[----:B------:R-:W5:Y:S04]  /*0270*/  LDS R20, [R0+0x380] ;  /* 0x0003800000147984 */ /* 0x000f680000000800 */
[----:B------:R-:W-:Y:S04]  /*0280*/  LDS R19, [R0+0x400] ;  /* 0x0004000000137984 */ /* 0x000fe80000000800 */
[----:B------:R-:W5:Y:S01]  /*0290*/  LDS.128 R8, [R3+0x20] ;  /* 0x0000200003087984 */ /* 0x000f620000000c00 */
[----:B0-----:R-:W-:-:S03]  /*02a0*/  FFMA R4, R4, R21, RZ ;  /* 0x0000001504047223 */ /* 0x001fc600000000ff */
[----:B------:R-:W0:Y:S01]  /*02b0*/  LDS R18, [R0+0x480] ;  /* 0x0004800000127984 */ /* 0x000e220000000800 */
[----:B-1----:R-:W-:-:S03]  /*02c0*/  FFMA R5, R27, R5, R4 ;  /* 0x000000051b057223 */ /* 0x002fc60000000004 */
[----:B------:R-:W1:Y:S01]  /*02d0*/  LDS R21, [R0+0x500] ;  /* 0x0005000000157984 */ /* 0x000e620000000800 */
[----:B--2---:R-:W-:-:S03]  /*02e0*/  FFMA R5, R24, R6, R5 ;  /* 0x0000000618057223 */ /* 0x004fc60000000005 */
[----:B------:R-:W2:Y:S01]  /*02f0*/  LDS R24, [R0+0x580] ;  /* 0x0005800000187984 */ /* 0x000ea20000000800 */
[----:B---3--:R-:W-:-:S03]  /*0300*/  FFMA R29, R16, R7, R5 ;  /* 0x00000007101d7223 */ /* 0x008fc60000000005 */
[----:B------:R-:W-:Y:S04]  /*0310*/  LDS R27, [R0+0x600] ;  /* 0x00060000001b7984 */ /* 0x000fe80000000800 */
[----:B------:R-:W3:Y:S01]  /*0320*/  LDS.128 R4, [R3+0x30] ;  /* 0x0000300003047984 */ /* 0x000ee20000000c00 */
[----:B----4-:R-:W-:-:S03]  /*0330*/  FFMA R23, R12, R23, R29 ;  /* 0x000000170c177223 */ /* 0x010fc6000000001d */
[----:B------:R-:W4:Y:S01]  /*0340*/  LDS R16, [R0+0x680] ;  /* 0x0006800000107984 */ /* 0x000f220000000800 */
[----:B-----5:R-:W-:-:S03]  /*0350*/  FFMA R22, R22, R13, R23 ;  /* 0x0000000d16167223 */ /* 0x020fc60000000017 */
[----:B------:R-:W5:Y:S01]  /*0360*/  LDS R23, [R0+0x700] ;  /* 0x0007000000177984 */ /* 0x000f620000000800 */
[----:B------:R-:W-:-:S03]  /*0370*/  FFMA R25, R25, R14, R22 ;  /* 0x0000000e19197223 */ /* 0x000fc60000000016 */
[----:B------:R-:W5:Y:S01]  /*0380*/  LDS R22, [R0+0x780] ;  /* 0x0007800000167984 */ /* 0x000f620000000800 */
[----:B------:R-:W-:-:S03]  /*0390*/  FFMA R29, R20, R15, R25 ;  /* 0x0000000f141d7223 */ /* 0x000fc60000000019 */
[----:B------:R-:W-:Y:S04]  /*03a0*/  LDS R25, [R0+0x800] ;  /* 0x0008000000197984 */ /* 0x000fe80000000800 */
[----:B------:R-:W5:Y:S01]  /*03b0*/  LDS.128 R12, [R3+0x40] ;  /* 0x00004000030c7984 */ /* 0x000f620000000c00 */
[----:B------:R-:W-:-:S03]  /*03c0*/  FFMA R19, R8, R19, R29 ;  /* 0x0000001308137223 */ /* 0x000fc6000000001d */
[----:B------:R-:W5:Y:S01]  /*03d0*/  LDS R20, [R0+0x880] ;  /* 0x0008800000147984 */ /* 0x000f620000000800 */
[----:B0-----:R-:W-:-:S03]  /*03e0*/  FFMA R18, R18, R9, R19 ;  /* 0x0000000912127223 */ /* 0x001fc60000000013 */
[----:B------:R-:W0:Y:S01]  /*03f0*/  LDS R19, [R0+0x900] ;  /* 0x0009000000137984 */ /* 0x000e220000000800 */
[----:B-1----:R-:W-:-:S03]  /*0400*/  FFMA R21, R21, R10, R18 ;  /* 0x0000000a15157223 */ /* 0x002fc60000000012 */
[----:B------:R-:W1:Y:S01]  /*0410*/  LDS R18, [R0+0x980] ;  /* 0x0009800000127984 */ /* 0x000e620000000800 */
[----:B--2---:R-:W-:-:S03]  /*0420*/  FFMA R11, R24, R11, R21 ;  /* 0x0000000b180b7223 */ /* 0x004fc60000000015 */
[----:B------:R-:W-:Y:S01]  /*0430*/  LDS R21, [R0+0xa00] ;  /* 0x000a000000157984 */ /* 0x000fe20000000800 */
[----:B---3--:R-:W-:-:S03]  /*0440*/  FFMA R27, R4, R27, R11 ;  /* 0x0000001b041b7223 */ /* 0x008fc6000000000b */
[----:B------:R-:W-:Y:S04]  /*0450*/  LDS R24, [R0+0xc80] ;  /* 0x000c800000187984 */ /* 0x000fe80000000800 */
[----:B------:R-:W2:Y:S01]  /*0460*/  LDS.128 R8, [R3+0x50] ;  /* 0x0000500003087984 */ /* 0x000ea20000000c00 */
[----:B----4-:R-:W-:-:S03]  /*0470*/  FFMA R4, R16, R5, R27 ;  /* 0x0000000510047223 */ /* 0x010fc6000000001b */
[----:B------:R-:W3:Y:S01]  /*0480*/  LDS R16, [R0+0xa80] ;  /* 0x000a800000107984 */ /* 0x000ee20000000800 */
[----:B-----5:R-:W-:-:S03]  /*0490*/  FFMA R5, R23, R6, R4 ;  /* 0x0000000617057223 */ /* 0x020fc60000000004 */
[----:B------:R-:W4:Y:S01]  /*04a0*/  LDS R23, [R0+0xb00] ;  /* 0x000b000000177984 */ /* 0x000f220000000800 */
        /* <DEDUP_REMOVED lines=10> */
[----:B------:R-:W-:Y:S04]  /*0550*/  LDS R19, [R0+0xe00] ;  /* 0x000e000000137984 */ /* 0x000fe80000000800 */
[----:B------:R-:W1:Y:S04]  /*0560*/  LDS.128 R12, [R3+0x70] ;  /* 0x00007000030c7984 */ /* 0x000e680000000c00 */
[----:B------:R-:W1:Y:S01]  /*0570*/  LDS R18, [R0+0xe80] ;  /* 0x000e800000127984 */ /* 0x000e620000000800 */
[----:B--2---:R-:W-:-:S03]  /*0580*/  FFMA R29, R8, R21, R29 ;  /* 0x00000015081d7223 */ /* 0x004fc6000000001d */
[----:B------:R-:W2:Y:S01]  /*0590*/  LDS R21, [R0+0xf00] ;  /* 0x000f000000157984 */ /* 0x000ea20000000800 */
[----:B---3--:R-:W-:-:S03]  /*05a0*/  FFMA R16, R16, R9, R29 ;  /* 0x0000000910107223 */ /* 0x008fc6000000001d */
[----:B------:R-:W3:Y:S01]  /*05b0*/  LDS R8, [R0+0xf80] ;  /* 0x000f800000087984 */ /* 0x000ee20000000800 */
[----:B----4-:R-:W-:-:S04]  /*05c0*/  FFMA R23, R23, R10, R16 ;  /* 0x0000000a17177223 */ /* 0x010fc80000000010 */
[----:B-----5:R-:W-:-:S04]  /*05d0*/  FFMA R11, R22, R11, R23 ;  /* 0x0000000b160b7223 */ /* 0x020fc80000000017 */
[----:B------:R-:W-:Y:S02]  /*05e0*/  FFMA R25, R4, R25, R11 ;  /* 0x0000001904197223 */ /* 0x000fe4000000000b */
[----:B------:R-:W4:Y:S02]  /*05f0*/  LDC.64 R10, c[0x0][0x390] ;  /* 0x0000e400ff0a7b82 */ /* 0x000f240000000a00 */
[----:B------:R-:W-:-:S04]  /*0600*/  FFMA R24, R24, R5, R25 ;  /* 0x0000000518187223 */ /* 0x000fc80000000019 */
[----:B------:R-:W-:-:S04]  /*0610*/  FFMA R27, R27, R6, R24 ;  /* 0x000000061b1b7223 */ /* 0x000fc80000000018 */
[----:B0-----:R-:W-:-:S04]  /*0620*/  FFMA R7, R20, R7, R27 ;  /* 0x0000000714077223 */ /* 0x001fc8000000001b */
[----:B-1----:R-:W-:-:S04]  /*0630*/  FFMA R7, R12, R19, R7 ;  /* 0x000000130c077223 */ /* 0x002fc80000000007 */
[----:B------:R-:W-:-:S04]  /*0640*/  FFMA R18, R18, R13, R7 ;  /* 0x0000000d12127223 */ /* 0x000fc80000000007 */
[----:B--2---:R-:W-:Y:S01]  /*0650*/  FFMA R21, R21, R14, R18 ;  /* 0x0000000e15157223 */ /* 0x004fe20000000012 */
[----:B----4-:R-:W-:-:S04]  /*0660*/  IMAD.WIDE R10, R17, 0x4, R10 ;  /* 0x00000004110a7825 */ /* 0x010fc800078e020a */
[----:B---3--:R-:W-:-:S05]  /*0670*/  FFMA R15, R8, R15, R21 ;  /* 0x0000000f080f7223 */ /* 0x008fca0000000015 */
[----:B------:R-:W-:Y:S01]  /*0680*/  STG.E desc[UR8][R10.64], R15 ;  /* 0x0000000f0a007986 */ /* 0x000fe2000c101908 */
[----:B------:R-:W-:Y:S05]  /*0690*/  EXIT ;  /* 0x000000000000794d */ /* 0x000fea0003800000 */
.L_x_0:
[----:B------:R-:W-:-:S00]  /*06a0*/  BRA `(.L_x_0) ;  /* 0xfffffffc00fc7947 */ /* 0x000fc0000383ffff */
[----:B------:R-:W-:-:S00]  /*06b0*/  NOP ;  /* 0x0000000000007918 */ /* 0x000fc00000000000 */
        /* <DEDUP_REMOVED lines=12> */
.L_x_3:


//--------------------- .text._Z31matrix_multiply_shared_memory_1PfS_S_ --------------------------
	.section	.text._Z31matrix_multiply_shared_memory_1PfS_S_,"ax",@progbits
	.align	128
        .global         _Z31matrix_multiply_shared_memory_1PfS_S_
        .type           _Z31matrix_multiply_shared_memory_1PfS_S_,@function
        .size           _Z31matrix_multiply_shared_memory_1PfS_S_,(.L_x_4 - _Z31matrix_multiply_shared_memory_1PfS_S_)
        .other          _Z31matrix_multiply_shared_memory_1PfS_S_,@"STO_CUDA_ENTRY STV_DEFAULT"
_Z31matrix_multiply_shared_memory_1PfS_S_:
.text._Z31matrix_multiply_shared_memory_1PfS_S_:
[----:B------:R-:W-:Y:S01]  /*0000*/  LDC R1, c[0x0][0x37c] ;  /* 0x0000df00ff017b82 */ /* 0x000fe20000000800 */
[----:B------:R-:W0:Y:S07]  /*0010*/  S2R R22, SR_TID.Y ;  /* 0x0000000000167919 */ /* 0x000e2e0000002200 */
[----:B------:R-:W0:Y:S01]  /*0020*/  S2UR UR4, SR_CTAID.Y ;  /* 0x00000000000479c3 */ /* 0x000e220000002600 */
[----:B------:R-:W1:Y:S01]  /*0030*/  LDCU.64 UR6, c[0x0][0x358] ;  /* 0x00006b00ff0677ac */ /* 0x000e620008000a00 */
[----:B------:R-:W2:Y:S06]  /*0040*/  S2R R5, SR_TID.X ;  /* 0x0000000000057919 */ /* 0x000eac0000002100 */
[----:B------:R-:W0:Y:S08]  /*0050*/  LDC R3, c[0x0][0x364] ;  /* 0x0000d900ff037b82 */ /* 0x000e300000000800 */
[----:B------:R-:W3:Y:S08]  /*0060*/  LDC.64 R6, c[0x0][0x380] ;  /* 0x0000e000ff067b82 */ /* 0x000ef00000000a00 */
[----:B------:R-:W4:Y:S01]  /*0070*/  LDC.64 R30, c[0x0][0x388] ;  /* 0x0000e200ff1e7b82 */ /* 0x000f220000000a00 */
[----:B0-----:R-:W-:-:S05]  /*0080*/  IMAD R3, R3, UR4, R22 ;  /* 0x0000000403037c24 */ /* 0x001fca000f8e0216 */
[----:B--2---:R-:W-:-:S05]  /*0090*/  LEA R9, R3, R5, 0x5 ;  /* 0x0000000503097211 */ /* 0x004fca00078e28ff */
[----:B---3--:R-:W-:-:S05]  /*00a0*/  IMAD.WIDE.U32 R6, R9, 0x4, R6 ;  /* 0x0000000409067825 */ /* 0x008fca00078e0006 */
[----:B-1----:R-:W2:Y:S01]  /*00b0*/  LDG.E R20, desc[UR6][R6.64] ;  /* 0x0000000606147981 */ /* 0x002ea2000c1e1900 */
[----:B------:R-:W0:Y:S08]  /*00c0*/  S2UR UR4, SR_CTAID.X ;  /* 0x00000000000479c3 */ /* 0x000e300000002500 */
[----:B------:R-:W0:Y:S02]  /*00d0*/  LDC R0, c[0x0][0x360] ;  /* 0x0000d800ff007b82 */ /* 0x000e240000000800 */
[----:B0-----:R-:W-:-:S04]  /*00e0*/  IMAD R0, R0, UR4, R5 ;  /* 0x0000000400007c24 */ /* 0x001fc8000f8e0205 */
[----:B----4-:R-:W-:-:S05]  /*00f0*/  IMAD.WIDE R30, R0, 0x4, R30 ;  /* 0x00000004001e7825 */ /* 0x010fca00078e021e */
[----:B------:R-:W3:Y:S04]  /*0100*/  LDG.E R27, desc[UR6][R30.64] ;  /* 0x000000061e1b7981 */ /* 0x000ee8000c1e1900 */
[----:B------:R-:W4:Y:S04]  /*0110*/  LDG.E R4, desc[UR6][R30.64+0x2000] ;  /* 0x002000061e047981 */ /* 0x000f28000c1e1900 */
[----:B------:R-:W5:Y:S04]  /*0120*/  LDG.E R21, desc[UR6][R30.64+0x4000] ;  /* 0x004000061e157981 */ /* 0x000f68000c1e1900 */
        /* <DEDUP_REMOVED lines=10> */
[----:B------:R-:W5:Y:S01]  /*01d0*/  LDG.E R24, desc[UR6][R30.64+0x1a000] ;  /* 0x01a000061e187981 */ /* 0x000f62000c1e1900 */
[----:B------:R-:W0:Y:S01]  /*01e0*/  S2UR UR5, SR_CgaCtaId ;  /* 0x00000000000579c3 */ /* 0x000e220000008800 */
[----:B------:R-:W-:-:S02]  /*01f0*/  UMOV UR4, 0x400 ;  /* 0x0000040000047882 */ /* 0x000fc40000000000 */
[----:B------:R-:W5:Y:S04]  /*0200*/  LDG.E R29, desc[UR6][R30.64+0x1c000] ;  /* 0x01c000061e1d7981 */ /* 0x000f68000c1e1900 */
[----:B------:R-:W5:Y:S04]  /*0210*/  LDG.E R28, desc[UR6][R30.64+0x1e000] ;  /* 0x01e000061e1c7981 */ /* 0x000f68000c1e1900 */
[----:B------:R-:W5:Y:S01]  /*0220*/  LDG.E R26, desc[UR6][R30.64+0x3a000] ;  /* 0x03a000061e1a7981 */ /* 0x000f62000c1e1900 */
[----:B0-----:R-:W-:-:S06]  /*0230*/  ULEA UR4, UR5, UR4, 0x18 ;  /* 0x0000000405047291 */ /* 0x001fcc000f8ec0ff */
[----:B------:R-:W-:-:S04]  /*0240*/  LEA R22, R22, UR4, 0x7 ;  /* 0x0000000416167c11 */ /* 0x000fc8000f8e38ff */
[----:B------:R-:W-:-:S05]  /*0250*/  LEA R25, R5, R22, 0x2 ;  /* 0x0000001605197211 */ /* 0x000fca00078e10ff */
[----:B--2---:R0:W-:Y:S04]  /*0260*/  STS [R25], R20 ;  /* 0x0000001419007388 */ /* 0x0041e80000000800 */
[----:B------:R-:W3:Y:S04]  /*0270*/  LDS.128 R8, [R22] ;  /* 0x0000000016087984 */ /* 0x000ee80000000c00 */
[----:B0-----:R-:W2:Y:S04]  /*0280*/  LDG.E R20, desc[UR6][R30.64+0x36000] ;  /* 0x036000061e147981 */ /* 0x001ea8000c1e1900 */
[----:B------:R-:W2:Y:S01]  /*0290*/  LDG.E R25, desc[UR6][R30.64+0x3c000] ;  /* 0x03c000061e197981 */ /* 0x000ea2000c1e1900 */
[----:B---3--:R-:W-:-:S04]  /*02a0*/  FFMA R27, R8, R27, RZ ;  /* 0x0000001b081b7223 */ /* 0x008fc800000000ff */
[----:B----4-:R-:W-:Y:S02]  /*02b0*/  FFMA R8, R4, R9, R27 ;  /* 0x0000000904087223 */ /* 0x010fe4000000001b */
[----:B------:R-:W0:Y:S02]  /*02c0*/  LDS.128 R4, [R22+0x10] ;  /* 0x0000100016047984 */ /* 0x000e240000000c00 */
[----:B-----5:R-:W-:Y:S02]  /*02d0*/  FFMA R21, R21, R10, R8 ;  /* 0x0000000a15157223 */ /* 0x020fe40000000008 */
[----:B------:R-:W3:Y:S02]  /*02e0*/  LDG.E R27, desc[UR6][R30.64+0x20000] ;  /* 0x020000061e1b7981 */ /* 0x000ee4000c1e1900 */
[----:B------:R-:W-:Y:S02]  /*02f0*/  FFMA R11, R14, R11, R21 ;  /* 0x0000000b0e0b7223 */ /* 0x000fe40000000015 */
[----:B------:R-:W4:Y:S04]  /*0300*/  LDG.E R14, desc[UR6][R30.64+0x22000] ;  /* 0x022000061e0e7981 */ /* 0x000f28000c1e1900 */
[----:B------:R-:W5:Y:S01]  /*0310*/  LDG.E R21, desc[UR6][R30.64+0x34000] ;  /* 0x034000061e157981 */ /* 0x000f62000c1e1900 */
[----:B0-----:R-:W-:-:S03]  /*0320*/  FFMA R15, R4, R15, R11 ;  /* 0x0000000f040f7223 */ /* 0x001fc6000000000b */
[----:B------:R-:W0:Y:S01]  /*0330*/  LDS.128 R8, [R22+0x20] ;  /* 0x0000200016087984 */ /* 0x000e220000000c00 */
[----:B------:R-:W-:-:S03]  /*0340*/  FFMA R4, R12, R5, R15 ;  /* 0x000000050c047223 */ /* 0x000fc6000000000f */
[----:B------:R-:W2:Y:S04]  /*0350*/  LDG.E R15, desc[UR6][R30.64+0x24000] ;  /* 0x024000061e0f7981 */ /* 0x000ea8000c1e1900 */
[----:B------:R-:W5:Y:S01]  /*0360*/  LDG.E R12, desc[UR6][R30.64+0x26000] ;  /* 0x026000061e0c7981 */ /* 0x000f62000c1e1900 */
[----:B------:R-:W-:-:S04]  /*0370*/  FFMA R17, R17, R6, R4 ;  /* 0x0000000611117223 */ /* 0x000fc80000000004 */
[----:B------:R-:W-:Y:S02]  /*0380*/  FFMA R7, R16, R7, R17 ;  /* 0x0000000710077223 */ /* 0x000fe40000000011 */
[----:B------:R-:W5:Y:S02]  /*0390*/  LDG.E R16, desc[UR6][R30.64+0x2e000] ;  /* 0x02e000061e107981 */ /* 0x000f64000c1e1900 */
[----:B0-----:R-:W-:Y:S02]  /*03a0*/  FFMA R17, R8, R13, R7 ;  /* 0x0000000d08117223 */ /* 0x001fe40000000007 */
[----:B------:R-:W5:Y:S04]  /*03b0*/  LDG.E R13, desc[UR6][R30.64+0x28000] ;  /* 0x028000061e0d7981 */ /* 0x000f68000c1e1900 */
[----:B------:R-:W0:Y:S01]  /*03c0*/  LDS.128 R4, [R22+0x30] ;  /* 0x0000300016047984 */ /* 0x000e220000000c00 */
[----:B------:R-:W-:-:S03]  /*03d0*/  FFMA R8, R2, R9, R17 ;  /* 0x0000000902087223 */ /* 0x000fc60000000011 */
[----:B------:R-:W5:Y:S04]  /*03e0*/  LDG.E R2, desc[UR6][R30.64+0x2a000] ;  /* 0x02a000061e027981 */ /* 0x000f68000c1e1900 */
[----:B------:R-:W5:Y:S01]  /*03f0*/  LDG.E R17, desc[UR6][R30.64+0x2c000] ;  /* 0x02c000061e117981 */ /* 0x000f62000c1e1900 */
[----:B------:R-:W-:-:S03]  /*0400*/  FFMA R9, R19, R10, R8 ;  /* 0x0000000a13097223 */ /* 0x000fc60000000008 */
[----:B------:R-:W5:Y:S01]  /*0410*/  LDG.E R19, desc[UR6][R30.64+0x30000] ;  /* 0x030000061e137981 */ /* 0x000f62000c1e1900 */
[----:B------:R-:W-:-:S03]  /*0420*/  FFMA R9, R18, R11, R9 ;  /* 0x0000000b12097223 */ /* 0x000fc60000000009 */
[----:B------:R-:W5:Y:S01]  /*0430*/  LDG.E R18, desc[UR6][R30.64+0x32000] ;  /* 0x032000061e127981 */ /* 0x000f62000c1e1900 */
[----:B0-----:R-:W-:-:S03]  /*0440*/  FFMA R9, R4, R23, R9 ;  /* 0x0000001704097223 */ /* 0x001fc60000000009 */
[----:B------:R-:W5:Y:S01]  /*0450*/  LDG.E R23, desc[UR6][R30.64+0x38000] ;  /* 0x038000061e177981 */ /* 0x000f62000c1e1900 */
[----:B------:R-:W-:-:S03]  /*0460*/  FFMA R4, R24, R5, R9 ;  /* 0x0000000518047223 */ /* 0x000fc60000000009 */
[----:B------:R-:W5:Y:S04]  /*0470*/  LDG.E R24, desc[UR6][R30.64+0x3e000] ;  /* 0x03e000061e187981 */ /* 0x000f68000c1e1900 */
[----:B------:R-:W3:Y:S01]  /*0480*/  LDS.128 R8, [R22+0x40] ;  /* 0x0000400016087984 */ /* 0x000ee20000000c00 */
[----:B------:R-:W-:-:S04]  /*0490*/  FFMA R29, R29, R6, R4 ;  /* 0x000000061d1d7223 */ /* 0x000fc80000000004 */
[----:B------:R-:W-:Y:S01]  /*04a0*/  FFMA R7, R28, R7, R29 ;  /* 0x000000071c077223 */ /* 0x000fe2000000001d */
[----:B------:R-:W-:-:S03]  /*04b0*/  LEA R3, R3, R0, 0xb ;  /* 0x0000000003037211 */ /* 0x000fc600078e58ff */
[----:B---3--:R-:W-:-:S04]  /*04c0*/  FFMA R7, R8, R27, R7 ;  /* 0x0000001b08077223 */ /* 0x008fc80000000007 */
[----:B----4-:R-:W-:Y:S02]  /*04d0*/  FFMA R14, R14, R9, R7 ;  /* 0x000000090e0e7223 */ /* 0x010fe40000000007 */
[----:B------:R-:W0:Y:S02]  /*04e0*/  LDS.128 R4, [R22+0x50] ;  /* 0x0000500016047984 */ /* 0x000e240000000c00 */
[----:B--2---:R-:W-:-:S04]  /*04f0*/  FFMA R15, R15, R10, R14 ;  /* 0x0000000a0f0f7223 */ /* 0x004fc8000000000e */
[----:B-----5:R-:W-:Y:S02]  /*0500*/  FFMA R15, R12, R11, R15 ;  /* 0x0000000b0c0f7223 */ /* 0x020fe4000000000f */
[----:B------:R-:W1:Y:S02]  /*0510*/  LDS.128 R8, [R22+0x60] ;  /* 0x0000600016087984 */ /* 0x000e640000000c00 */
[----:B0-----:R-:W-:Y:S02]  /*0520*/  FFMA R27, R4, R13, R15 ;  /* 0x0000000d041b7223 */ /* 0x001fe4000000000f */
[----:B------:R-:W0:Y:S02]  /*0530*/  LDS.128 R12, [R22+0x70] ;  /* 0x00007000160c7984 */ /* 0x000e240000000c00 */
[----:B------:R-:W-:Y:S02]  /*0540*/  FFMA R2, R2, R5, R27 ;  /* 0x0000000502027223 */ /* 0x000fe4000000001b */
[----:B------:R-:W2:Y:S02]  /*0550*/  LDC.64 R4, c[0x0][0x390] ;  /* 0x0000e400ff047b82 */ /* 0x000ea40000000a00 */
[----:B------:R-:W-:-:S04]  /*0560*/  FFMA R17, R17, R6, R2 ;  /* 0x0000000611117223 */ /* 0x000fc80000000002 */
[----:B------:R-:W-:-:S04]  /*0570*/  FFMA R7, R16, R7, R17 ;  /* 0x0000000710077223 */ /* 0x000fc80000000011 */
[----:B-1----:R-:W-:-:S04]  /*0580*/  FFMA R7, R8, R19, R7 ;  /* 0x0000001308077223 */ /* 0x002fc80000000007 */
[----:B------:R-:W-:-:S04]  /*0590*/  FFMA R18, R18, R9, R7 ;  /* 0x0000000912127223 */ /* 0x000fc80000000007 */
[----:B------:R-:W-:-:S04]  /*05a0*/  FFMA R21, R21, R10, R18 ;  /* 0x0000000a15157223 */ /* 0x000fc80000000012 */
[----:B------:R-:W-:Y:S01]  /*05b0*/  FFMA R11, R20, R11, R21 ;  /* 0x0000000b140b7223 */ /* 0x000fe20000000015 */
[----:B--2---:R-:W-:-:S04]  /*05c0*/  IMAD.WIDE R4, R3, 0x4, R4 ;  /* 0x0000000403047825 */ /* 0x004fc800078e0204 */
[----:B0-----:R-:W-:-:S04]  /*05d0*/  FFMA R11, R12, R23, R11 ;  /* 0x000000170c0b7223 */ /* 0x001fc8000000000b */
[----:B------:R-:W-:-:S04]  /*05e0*/  FFMA R26, R26, R13, R11 ;  /* 0x0000000d1a1a7223 */ /* 0x000fc8000000000b */
[----:B------:R-:W-:-:S04]  /*05f0*/  FFMA R25, R25, R14, R26 ;  /* 0x0000000e19197223 */ /* 0x000fc8000000001a */
[----:B------:R-:W-:-:S05]  /*0600*/  FFMA R15, R24, R15, R25 ;  /* 0x0000000f180f7223 */ /* 0x000fca0000000019 */
[----:B------:R-:W-:Y:S01]  /*0610*/  STG.E desc[UR6][R4.64], R15 ;  /* 0x0000000f04007986 */ /* 0x000fe2000c101906 */
[----:B------:R-:W-:Y:S05]  /*0620*/  EXIT ;  /* 0x000000000000794d */ /* 0x000fea0003800000 */
.L_x_1:
        /* <DEDUP_REMOVED lines=13> */
.L_x_4:


//--------------------- .text._Z24matrix_multiply_baselinePfS_S_ --------------------------
	.section	.text._Z24matrix_multiply_baselinePfS_S_,"ax",@progbits
	.align	128
        .global         _Z24matrix_multiply_baselinePfS_S_
        .type           _Z24matrix_multiply_baselinePfS_S_,@function
        .size           _Z24matrix_multiply_baselinePfS_S_,(.L_x_5 - _Z24matrix_multiply_baselinePfS_S_)
        .other          _Z24matrix_multiply_baselinePfS_S_,@"STO_CUDA_ENTRY STV_DEFAULT"
_Z24matrix_multiply_baselinePfS_S_:
.text._Z24matrix_multiply_baselinePfS_S_:
[----:B------:R-:W-:Y:S01]  /*0000*/  LDC R1, c[0x0][0x37c] ;  /* 0x0000df00ff017b82 */ /* 0x000fe20000000800 */
[----:B------:R-:W0:Y:S07]  /*0010*/  S2R R0, SR_TID.Y ;  /* 0x0000000000007919 */ /* 0x000e2e0000002200 */
[----:B------:R-:W0:Y:S01]  /*0020*/  S2UR UR6, SR_CTAID.Y ;  /* 0x00000000000679c3 */ /* 0x000e220000002600 */
[----:B------:R-:W1:Y:S01]  /*0030*/  LDCU.64 UR4, c[0x0][0x358] ;  /* 0x00006b00ff0477ac */ /* 0x000e620008000a00 */
[----:B------:R-:W2:Y:S06]  /*0040*/  S2R R11, SR_TID.X ;  /* 0x00000000000b7919 */ /* 0x000eac0000002100 */
[----:B------:R-:W0:Y:S08]  /*0050*/  LDC R7, c[0x0][0x364] ;  /* 0x0000d900ff077b82 */ /* 0x000e300000000800 */
[----:B------:R-:W2:Y:S08]  /*0060*/  S2UR UR7, SR_CTAID.X ;  /* 0x00000000000779c3 */ /* 0x000eb00000002500 */
[----:B------:R-:W2:Y:S08]  /*0070*/  LDC R6, c[0x0][0x360] ;  /* 0x0000d800ff067b82 */ /* 0x000eb00000000800 */
[----:B------:R-:W3:Y:S01]  /*0080*/  LDC.64 R2, c[0x0][0x380] ;  /* 0x0000e000ff027b82 */ /* 0x000ee20000000a00 */
[----:B0-----:R-:W-:-:S05]  /*0090*/  IMAD R7, R7, UR6, R0 ;  /* 0x0000000607077c24 */ /* 0x001fca000f8e0200 */
[----:B------:R-:W-:Y:S02]  /*00a0*/  SHF.L.U32 R9, R7, 0x5, RZ ;  /* 0x0000000507097819 */ /* 0x000fe400000006ff */
[----:B------:R-:W0:Y:S01]  /*00b0*/  LDC.64 R4, c[0x0][0x388] ;  /* 0x0000e200ff047b82 */ /* 0x000e220000000a00 */
[----:B--2---:R-:W-:Y:S02]  /*00c0*/  IMAD R6, R6, UR7, R11 ;  /* 0x0000000706067c24 */ /* 0x004fe4000f8e020b */
[----:B---3--:R-:W-:-:S05]  /*00d0*/  IMAD.WIDE.U32 R2, R9, 0x4, R2 ;  /* 0x0000000409027825 */ /* 0x008fca00078e0002 */
[----:B-1----:R-:W2:Y:S01]  /*00e0*/  LDG.E R0, desc[UR4][R2.64] ;  /* 0x0000000402007981 */ /* 0x002ea2000c1e1900 */
[----:B0-----:R-:W-:-:S03]  /*00f0*/  IMAD.WIDE R4, R6, 0x4, R4 ;  /* 0x0000000406047825 */ /* 0x001fc600078e0204 */
[----:B------:R-:W3:Y:S04]  /*0100*/  LDG.E R17, desc[UR4][R2.64+0x4] ;  /* 0x0000040402117981 */ /* 0x000ee8000c1e1900 */
[----:B------:R-:W2:Y:S04]  /*0110*/  LDG.E R15, desc[UR4][R4.64] ;  /* 0x00000004040f7981 */ /* 0x000ea8000c1e1900 */
[----:B------:R-:W3:Y:S04]  /*0120*/  LDG.E R14, desc[UR4][R4.64+0x2000] ;  /* 0x00200004040e7981 */ /* 0x000ee8000c1e1900 */
[----:B------:R-:W4:Y:S04]  /*0130*/  LDG.E R19, desc[UR4][R2.64+0x8] ;  /* 0x0000080402137981 */ /* 0x000f28000c1e1900 */
        /* <DEDUP_REMOVED lines=17> */
[----:B--2---:R-:W-:-:S03]  /*0250*/  FFMA R0, R0, R15, RZ ;  /* 0x0000000f00007223 */ /* 0x004fc600000000ff */
[----:B------:R-:W2:Y:S01]  /*0260*/  LDG.E R15, desc[UR4][R4.64+0x12000] ;  /* 0x01200004040f7981 */ /* 0x000ea2000c1e1900 */
[----:B---3--:R-:W-:-:S03]  /*0270*/  FFMA R0, R17, R14, R0 ;  /* 0x0000000e11007223 */ /* 0x008fc60000000000 */
[----:B------:R-:W3:Y:S04]  /*0280*/  LDG.E R14, desc[UR4][R2.64+0x28] ;  /* 0x00002804020e7981 */ /* 0x000ee8000c1e1900 */
[----:B------:R-:W3:Y:S01]  /*0290*/  LDG.E R17, desc[UR4][R4.64+0x14000] ;  /* 0x0140000404117981 */ /* 0x000ee2000c1e1900 */
[----:B----4-:R-:W-:-:S03]  /*02a0*/  FFMA R27, R19, R16, R0 ;  /* 0x00000010131b7223 */ /* 0x010fc60000000000 */
[----:B------:R-:W4:Y:S04]  /*02b0*/  LDG.E R16, desc[UR4][R2.64+0x2c] ;  /* 0x00002c0402107981 */ /* 0x000f28000c1e1900 */
[----:B------:R-:W4:Y:S01]  /*02c0*/  LDG.E R19, desc[UR4][R4.64+0x16000] ;  /* 0x0160000404137981 */ /* 0x000f22000c1e1900 */
[----:B-----5:R-:W-:-:S03]  /*02d0*/  FFMA R27, R20, R23, R27 ;  /* 0x00000017141b7223 */ /* 0x020fc6000000001b */
[----:B------:R-:W5:Y:S04]  /*02e0*/  LDG.E R20, desc[UR4][R2.64+0x30] ;  /* 0x0000300402147981 */ /* 0x000f68000c1e1900 */
[----:B------:R-:W5:Y:S01]  /*02f0*/  LDG.E R23, desc[UR4][R4.64+0x18000] ;  /* 0x0180000404177981 */ /* 0x000f62000c1e1900 */
[----:B------:R-:W-:-:S03]  /*0300*/  FFMA R27, R22, R25, R27 ;  /* 0x00000019161b7223 */ /* 0x000fc6000000001b */
        /* <DEDUP_REMOVED lines=13> */
[----:B------:R-:W5:Y:S04]  /*03e0*/  LDG.E R13, desc[UR4][R4.64+0x22000] ;  /* 0x02200004040d7981 */ /* 0x000f68000c1e1900 */
[----:B------:R-:W5:Y:S01]  /*03f0*/  LDG.E R24, desc[UR4][R2.64+0x74] ;  /* 0x0000740402187981 */ /* 0x000f62000c1e1900 */
[----:B--2---:R-:W-:-:S03]  /*0400*/  FFMA R27, R12, R15, R27 ;  /* 0x0000000f0c1b7223 */ /* 0x004fc6000000001b */
[----:B------:R-:W2:Y:S04]  /*0410*/  LDG.E R12, desc[UR4][R2.64+0x48] ;  /* 0x00004804020c7981 */ /* 0x000ea8000c1e1900 */
        /* <DEDUP_REMOVED lines=34> */
[----:B-----5:R-:W-:-:S04]  /*0640*/  FFMA R19, R23, R20, R19 ;  /* 0x0000001417137223 */ /* 0x020fc80000000013 */
[----:B------:R-:W-:-:S04]  /*0650*/  FFMA R19, R22, R25, R19 ;  /* 0x0000001916137223 */ /* 0x000fc80000000013 */
[----:B------:R-:W-:-:S04]  /*0660*/  FFMA R19, R18, R21, R19 ;  /* 0x0000001512137223 */ /* 0x000fc80000000013 */
[----:B------:R-:W-:Y:S02]  /*0670*/  FFMA R0, R0, R9, R19 ;  /* 0x0000000900007223 */ /* 0x000fe40000000013 */
[----:B------:R-:W0:Y:S02]  /*0680*/  LDC.64 R18, c[0x0][0x390] ;  /* 0x0000e400ff127b82 */ /* 0x000e240000000a00 */
[----:B------:R-:W-:-:S04]  /*0690*/  FFMA R11, R11, R8, R0 ;  /* 0x000000080b0b7223 */ /* 0x000fc80000000000 */
[----:B------:R-:W-:Y:S01]  /*06a0*/  FFMA R11, R10, R13, R11 ;  /* 0x0000000d0a0b7223 */ /* 0x000fe2000000000b */
[----:B------:R-:W-:-:S05]  /*06b0*/  LEA R7, R7, R6, 0xb ;  /* 0x0000000607077211 */ /* 0x000fca00078e58ff */
[----:B0-----:R-:W-:-:S04]  /*06c0*/  IMAD.WIDE R18, R7, 0x4, R18 ;  /* 0x0000000407127825 */ /* 0x001fc800078e0212 */
[----:B--2---:R-:W-:-:S04]  /*06d0*/  FFMA R11, R12, R15, R11 ;  /* 0x0000000f0c0b7223 */ /* 0x004fc8000000000b */
[----:B---3--:R-:W-:-:S04]  /*06e0*/  FFMA R11, R14, R17, R11 ;  /* 0x000000110e0b7223 */ /* 0x008fc8000000000b */
[----:B----4-:R-:W-:-:S04]  /*06f0*/  FFMA R11, R24, R27, R11 ;  /* 0x0000001b180b7223 */ /* 0x010fc8000000000b */
[----:B------:R-:W-:-:S04]  /*0700*/  FFMA R11, R16, R28, R11 ;  /* 0x0000001c100b7223 */ /* 0x000fc8000000000b */
[----:B------:R-:W-:-:S05]  /*0710*/  FFMA R11, R26, R29, R11 ;  /* 0x0000001d1a0b7223 */ /* 0x000fca000000000b */
[----:B------:R-:W-:Y:S01]  /*0720*/  STG.E desc[UR4][R18.64], R11 ;  /* 0x0000000b12007986 */ /* 0x000fe2000c101904 */
[----:B------:R-:W-:Y:S05]  /*0730*/  EXIT ;  /* 0x000000000000794d */ /* 0x000fea0003800000 */
.L_x_2:
        /* <DEDUP_REMOVED lines=12> */
.L_x_5:


//--------------------- .nv.shared._Z31matrix_multiply_shared_memory_2PfS_S_ --------------------------
	.section	.nv.shared._Z31matrix_multiply_shared_memory_2PfS_S_,"aw",@nobits
	.sectionflags	@""
	.align	4
.nv.shared._Z31matrix_multiply_shared_memory_2PfS_S_:
	.zero		9216


//--------------------- .nv.shared.reserved.0     --------------------------
	.section	.nv.shared.reserved.0,"aw",@nobits
	.weak		__nv_reservedSMEM_offset_0_alias
	.size		__nv_reservedSMEM_offset_0_alias, 0, 64
	.other		__nv_reservedSMEM_offset_0_alias,@"STO_CUDA_RESERVED_SHARED STV_DEFAULT"
__nv_reservedSMEM_offset_0_alias:
	.zero		0
	.zero		64


//--------------------- .nv.shared._Z31matrix_multiply_shared_memory_1PfS_S_ --------------------------
	.section	.nv.shared._Z31matrix_multiply_shared_memory_1PfS_S_,"aw",@nobits
	.sectionflags	@""
	.align	4
.nv.shared._Z31matrix_multiply_shared_memory_1PfS_S_:
	.zero		5120


//--------------------- .nv.constant0._Z31matrix_multiply_shared_memory_2PfS_S_ --------------------------
	.section	.nv.constant0._Z31matrix_multiply_shared_memory_2PfS_S_,"a",@progbits
	.sectionflags	@""
	.align	4
.nv.constant0._Z31matrix_multiply_shared_memory_2PfS_S_:
	.zero		920


//--------------------- .nv.constant0._Z31matrix_multiply_shared_memory_1PfS_S_ --------------------------
	.section	.nv.constant0._Z31matrix_multiply_shared_memory_1PfS_S_,"a",@progbits
	.sectionflags	@""
	.align	4
.nv.constant0._Z31matrix_multiply_shared_memory_1PfS_S_:
	.zero		920


//--------------------- .nv.constant0._Z24matrix_multiply_baselinePfS_S_ --------------------------
	.section	.nv.constant0._Z24matrix_multiply_baselinePfS_S_,"a",@progbits
	.sectionflags	@""
	.align	4
.nv.constant0._Z24matrix_multiply_baselinePfS_S_:
	.zero		920


//--------------------- SYMBOLS --------------------------

	.type		.nv.reservedSmem.offset0,@object
	.size		.nv.reservedSmem.offset0,0x4
	.type		.nv.reservedSmem.cap,@object
	.size		.nv.reservedSmem.cap,0x4
